//
// Generated by NVIDIA NVVM Compiler
//
// Compiler Build ID: CL-36424714
// Cuda compilation tools, release 13.0, V13.0.88
// Based on NVVM 20.0.0
//

.version 9.0
.target sm_100
.address_size 64

	// .globl	_Z15testInnerStructP11innerStructS0_i

.visible .entry _Z15testInnerStructP11innerStructS0_i(
	.param .u64 .ptr .align 1 _Z15testInnerStructP11innerStructS0_i_param_0,
	.param .u64 .ptr .align 1 _Z15testInnerStructP11innerStructS0_i_param_1,
	.param .u32 _Z15testInnerStructP11innerStructS0_i_param_2
)
{
	.reg .pred 	%p<2>;
	.reg .b32 	%r<10>;
	.reg .b32 	%f<5>;
	.reg .b64 	%rd<8>;

	ld.param.u64 	%rd1, [_Z15testInnerStructP11innerStructS0_i_param_0];
	ld.param.u64 	%rd2, [_Z15testInnerStructP11innerStructS0_i_param_1];
	ld.param.u32 	%r2, [_Z15testInnerStructP11innerStructS0_i_param_2];
	mov.u32 	%r3, %ctaid.x;
	mov.u32 	%r4, %ntid.x;
	mov.u32 	%r5, %tid.x;
	mad.lo.s32 	%r1, %r3, %r4, %r5;
	setp.ge.u32 	%p1, %r1, %r2;
	@%p1 bra 	$L__BB0_2;
	cvta.to.global.u64 	%rd3, %rd1;
	cvta.to.global.u64 	%rd4, %rd2;
	mul.wide.u32 	%rd5, %r1, 8;
	add.s64 	%rd6, %rd3, %rd5;
	ld.global.u32 	%r6, [%rd6];
	ld.global.u32 	%r7, [%rd6+4];
	cvt.rn.f32.s32 	%f1, %r6;
	add.f32 	%f2, %f1, 0f41200000;
	cvt.rzi.s32.f32 	%r8, %f2;
	cvt.rn.f32.s32 	%f3, %r7;
	add.f32 	%f4, %f3, 0f41A00000;
	cvt.rzi.s32.f32 	%r9, %f4;
	add.s64 	%rd7, %rd4, %rd5;
	st.global.u32 	[%rd7], %r8;
	st.global.u32 	[%rd7+4], %r9;
$L__BB0_2:
	ret;

}


// ===== COMPILED SASS (sm_100) =====

	.target	sm_100

	.elftype	@"ET_EXEC"


//--------------------- .note.nv.tkinfo           --------------------------
	.section	.note.nv.tkinfo,"",@"SHT_NOTE"
	.sectionflags	@"SHF_NOTE_NV_TKINFO"
	.tkinfo
        /*0018*/ 	.word	0x00000002
        /*0030*/ 	.string	""
        /*0030*/ 	.string	"ptxas"
        /*0030*/ 	.string	"Cuda compilation tools, release 13.0, V13.0.88"
        /*0030*/ 	.string	"Build cuda_13.0.r13.0/compiler.36424714_0"
        /*0030*/ 	.string	"-arch sm_100 -m 64 "



//--------------------- .note.nv.cuinfo           --------------------------
	.section	.note.nv.cuinfo,"",@"SHT_NOTE"
	.sectionflags	@"SHF_NOTE_NV_CUINFO"
        /*0018*/ 	.short	0x0002
        /*001a*/ 	.short	0x0064
        /*001c*/ 	.short	0x0082
	.zero		2


//--------------------- .nv.info                  --------------------------
	.section	.nv.info,"",@"SHT_CUDA_INFO"
	.align	4


	//----- nvinfo : EIATTR_REGCOUNT
	.align		4
        /*0000*/ 	.byte	0x04, 0x2f
        /*0002*/ 	.short	(.L_1 - .L_0)
	.align		4
.L_0:
        /*0004*/ 	.word	index@(_Z15testInnerStructP11innerStructS0_i)
        /*0008*/ 	.word	0x0000000e


	//----- nvinfo : EIATTR_FRAME_SIZE
	.align		4
.L_1:
        /*000c*/ 	.byte	0x04, 0x11
        /*000e*/ 	.short	(.L_3 - .L_2)
	.align		4
.L_2:
        /*0010*/ 	.word	index@(_Z15testInnerStructP11innerStructS0_i)
        /*0014*/ 	.word	0x00000000


	//----- nvinfo : EIATTR_MIN_STACK_SIZE
	.align		4
.L_3:
        /*0018*/ 	.byte	0x04, 0x12
        /*001a*/ 	.short	(.L_5 - .L_4)
	.align		4
.L_4:
        /*001c*/ 	.word	index@(_Z15testInnerStructP11innerStructS0_i)
        /*0020*/ 	.word	0x00000000
.L_5:


//--------------------- .nv.compat                --------------------------
	.section	.nv.compat,"",@"SHT_CUDA_COMPAT_INFO"
	.align	4
        /*0000*/ 	.byte	0x02, 0x09, 0x00, 0x00, 0x02, 0x02, 0x01, 0x00, 0x02, 0x05, 0x05, 0x00, 0x03, 0x07, 0x01, 0x01
        /*0010*/ 	.byte	0x02, 0x03, 0x00, 0x00, 0x02, 0x06, 0x01, 0x00, 0x04, 0x0b, 0x08, 0x00, 0x09, 0x00, 0x00, 0x00
        /*0020*/ 	.byte	0x00, 0x00, 0x00, 0x00


//--------------------- .nv.info._Z15testInnerStructP11innerStructS0_i --------------------------
	.section	.nv.info._Z15testInnerStructP11innerStructS0_i,"",@"SHT_CUDA_INFO"
	.sectionflags	@""
	.align	4


	//----- nvinfo : EIATTR_CUDA_API_VERSION
	.align		4
        /*0000*/ 	.byte	0x04, 0x37
        /*0002*/ 	.short	(.L_7 - .L_6)
.L_6:
        /*0004*/ 	.word	0x00000082


	//----- nvinfo : EIATTR_KPARAM_INFO
	.align		4
.L_7:
        /*0008*/ 	.byte	0x04, 0x17
        /*000a*/ 	.short	(.L_9 - .L_8)
.L_8:
        /*000c*/ 	.word	0x00000000
        /*0010*/ 	.short	0x0002
        /*0012*/ 	.short	0x0010
        /*0014*/ 	.byte	0x00, 0xf0, 0x11, 0x00


	//----- nvinfo : EIATTR_KPARAM_INFO
	.align		4
.L_9:
        /*0018*/ 	.byte	0x04, 0x17
        /*001a*/ 	.short	(.L_11 - .L_10)
.L_10:
        /*001c*/ 	.word	0x00000000
        /*0020*/ 	.short	0x0001
        /*0022*/ 	.short	0x0008
        /*0024*/ 	.byte	0x00, 0xf5, 0x21, 0x00


	//----- nvinfo : EIATTR_KPARAM_INFO
	.align		4
.L_11:
        /*0028*/ 	.byte	0x04, 0x17
        /*002a*/ 	.short	(.L_13 - .L_12)
.L_12:
        /*002c*/ 	.word	0x00000000
        /*0030*/ 	.short	0x0000
        /*0032*/ 	.short	0x0000
        /*0034*/ 	.byte	0x00, 0xf5, 0x21, 0x00


	//----- nvinfo : EIATTR_SPARSE_MMA_MASK
	.align		4
.L_13:
        /*0038*/ 	.byte	0x03, 0x50
        /*003a*/ 	.short	0x0000


	//----- nvinfo : EIATTR_MAXREG_COUNT
	.align		4
        /*003c*/ 	.byte	0x03, 0x1b
        /*003e*/ 	.short	0x00ff


	//----- nvinfo : EIATTR_MERCURY_ISA_VERSION
	.align		4
        /*0040*/ 	.byte	0x03, 0x5f
        /*0042*/ 	.short	0x0101


	//----- nvinfo : EIATTR_VRC_CTA_INIT_COUNT
	.align		4
        /*0044*/ 	.byte	0x02, 0x4a
	.zero		1
	.zero		1


	//----- nvinfo : EIATTR_EXIT_INSTR_OFFSETS
	.align		4
        /*0048*/ 	.byte	0x04, 0x1c
        /*004a*/ 	.short	(.L_15 - .L_14)


	//   ....[0]....
.L_14:
        /*004c*/ 	.word	0x00000070


	//   ....[1]....
        /*0050*/ 	.word	0x00000170


	//----- nvinfo : EIATTR_CBANK_PARAM_SIZE
	.align		4
.L_15:
        /*0054*/ 	.byte	0x03, 0x19
        /*0056*/ 	.short	0x0014


	//----- nvinfo : EIATTR_PARAM_CBANK
	.align		4
        /*0058*/ 	.byte	0x04, 0x0a
        /*005a*/ 	.short	(.L_17 - .L_16)
	.align		4
.L_16:
        /*005c*/ 	.word	index@(.nv.constant0._Z15testInnerStructP11innerStructS0_i)
        /*0060*/ 	.short	0x0380
        /*0062*/ 	.short	0x0014


	//----- nvinfo : EIATTR_SW_WAR
	.align		4
.L_17:
        /*0064*/ 	.byte	0x04, 0x36
        /*0066*/ 	.short	(.L_19 - .L_18)
.L_18:
        /*0068*/ 	.word	0x00000008
.L_19:


//--------------------- .nv.callgraph             --------------------------
	.section	.nv.callgraph,"",@"SHT_CUDA_CALLGRAPH"
	.align	4
	.sectionentsize	8
	.align		4
        /*0000*/ 	.word	0x00000000
	.align		4
        /*0004*/ 	.word	0xffffffff
	.align		4
        /*0008*/ 	.word	0x00000000
	.align		4
        /*000c*/ 	.word	0xfffffffe
	.align		4
        /*0010*/ 	.word	0x00000000
	.align		4
        /*0014*/ 	.word	0xfffffffd
	.align		4
        /*0018*/ 	.word	0x00000000
	.align		4
        /*001c*/ 	.word	0xfffffffc


//--------------------- .text._Z15testInnerStructP11innerStructS0_i --------------------------
	.section	.text._Z15testInnerStructP11innerStructS0_i,"ax",@progbits
	.align	128
        .global         _Z15testInnerStructP11innerStructS0_i
        .type           _Z15testInnerStructP11innerStructS0_i,@function
        .size           _Z15testInnerStructP11innerStructS0_i,(.L_x_1 - _Z15testInnerStructP11innerStructS0_i)
        .other          _Z15testInnerStructP11innerStructS0_i,@"STO_CUDA_ENTRY STV_DEFAULT"
_Z15testInnerStructP11innerStructS0_i:
.text._Z15testInnerStructP11innerStructS0_i:
[----:B------:R-:W-:Y:S01]  /*0000*/  LDC R1, c[0x0][0x37c] ;  /* 0x0000df00ff017b82 */ /* 0x000fe20000000800 */
[----:B------:R-:W0:Y:S07]  /*0010*/  S2R R0, SR_TID.X ;  /* 0x0000000000007919 */ /* 0x000e2e0000002100 */
[----:B------:R-:W0:Y:S01]  /*0020*/  S2UR UR4, SR_CTAID.X ;  /* 0x00000000000479c3 */ /* 0x000e220000002500 */
[----:B------:R-:W1:Y:S07]  /*0030*/  LDCU UR5, c[0x0][0x390] ;  /* 0x00007200ff0577ac */ /* 0x000e6e0008000800 */
[----:B------:R-:W0:Y:S02]  /*0040*/  LDC R7, c[0x0][0x360] ;  /* 0x0000d800ff077b82 */ /* 0x000e240000000800 */
[----:B0-----:R-:W-:-:S05]  /*0050*/  IMAD R7, R7, UR4, R0 ;  /* 0x0000000407077c24 */ /* 0x001fca000f8e0200 */
[----:B-1----:R-:W-:-:S13]  /*0060*/  ISETP.GE.U32.AND P0, PT, R7, UR5, PT ;  /* 0x0000000507007c0c */ /* 0x002fda000bf06070 */
[----:B------:R-:W-:Y:S05]  /*0070*/  @P0 EXIT ;  /* 0x000000000000094d */ /* 0x000fea0003800000 */
[----:B------:R-:W0:Y:S01]  /*0080*/  LDC.64 R2, c[0x0][0x380] ;  /* 0x0000e000ff027b82 */ /* 0x000e220000000a00 */
[----:B------:R-:W1:Y:S07]  /*0090*/  LDCU.64 UR4, c[0x0][0x358] ;  /* 0x00006b00ff0477ac */ /* 0x000e6e0008000a00 */
[----:B------:R-:W2:Y:S01]  /*00a0*/  LDC.64 R4, c[0x0][0x388] ;  /* 0x0000e200ff047b82 */ /* 0x000ea20000000a00 */
[----:B0-----:R-:W-:-:S05]  /*00b0*/  IMAD.WIDE.U32 R2, R7, 0x8, R2 ;  /* 0x0000000807027825 */ /* 0x001fca00078e0002 */
[----:B-1----:R-:W3:Y:S04]  /*00c0*/  LDG.E R0, desc[UR4][R2.64] ;  /* 0x0000000402007981 */ /* 0x002ee8000c1e1900 */
[----:B------:R-:W4:Y:S01]  /*00d0*/  LDG.E R6, desc[UR4][R2.64+0x4] ;  /* 0x0000040402067981 */ /* 0x000f22000c1e1900 */
[----:B--2---:R-:W-:Y:S01]  /*00e0*/  IMAD.WIDE.U32 R4, R7, 0x8, R4 ;  /* 0x0000000807047825 */ /* 0x004fe200078e0004 */
[----:B---3--:R-:W-:Y:S02]  /*00f0*/  I2FP.F32.S32 R0, R0 ;  /* 0x0000000000007245 */ /* 0x008fe40000201400 */
[----:B----4-:R-:W-:-:S03]  /*0100*/  I2FP.F32.S32 R6, R6 ;  /* 0x0000000600067245 */ /* 0x010fc60000201400 */
[----:B------:R-:W-:Y:S02]  /*0110*/  FADD R0, R0, 10 ;  /* 0x4120000000007421 */ /* 0x000fe40000000000 */
[----:B------:R-:W-:Y:S02]  /*0120*/  FADD R6, R6, 20 ;  /* 0x41a0000006067421 */ /* 0x000fe40000000000 */
[----:B------:R-:W0:Y:S08]  /*0130*/  F2I.TRUNC.NTZ R9, R0 ;  /* 0x0000000000097305 */ /* 0x000e30000020f100 */
[----:B------:R-:W1:Y:S01]  /*0140*/  F2I.TRUNC.NTZ R11, R6 ;  /* 0x00000006000b7305 */ /* 0x000e62000020f100 */
[----:B0-----:R-:W-:Y:S04]  /*0150*/  STG.E desc[UR4][R4.64], R9 ;  /* 0x0000000904007986 */ /* 0x001fe8000c101904 */
[----:B-1----:R-:W-:Y:S01]  /*0160*/  STG.E desc[UR4][R4.64+0x4], R11 ;  /* 0x0000040b04007986 */ /* 0x002fe2000c101904 */
[----:B------:R-:W-:Y:S05]  /*0170*/  EXIT ;  /* 0x000000000000794d */ /* 0x000fea0003800000 */
.L_x_0:
[----:B------:R-:W-:-:S00]  /*0180*/  BRA `(.L_x_0) ;  /* 0xfffffffc00fc7947 */ /* 0x000fc0000383ffff */
[----:B------:R-:W-:-:S00]  /*0190*/  NOP ;  /* 0x0000000000007918 */ /* 0x000fc00000000000 */
        /* <DEDUP_REMOVED lines=14> */
.L_x_1:


//--------------------- .nv.shared.reserved.0     --------------------------
	.section	.nv.shared.reserved.0,"aw",@nobits
	.weak		__nv_reservedSMEM_offset_0_alias
	.size		__nv_reservedSMEM_offset_0_alias, 0, 64
	.other		__nv_reservedSMEM_offset_0_alias,@"STO_CUDA_RESERVED_SHARED STV_DEFAULT"
__nv_reservedSMEM_offset_0_alias:
	.zero		0
	.zero		64


//--------------------- .nv.constant0._Z15testInnerStructP11innerStructS0_i --------------------------
	.section	.nv.constant0._Z15testInnerStructP11innerStructS0_i,"a",@progbits
	.sectionflags	@""
	.align	4
.nv.constant0._Z15testInnerStructP11innerStructS0_i:
	.zero		916


//--------------------- SYMBOLS --------------------------

	.type		.nv.reservedSmem.offset0,@object
	.size		.nv.reservedSmem.offset0,0x4
